	.headerflags	@"EF_CUDA_TEXMODE_UNIFIED EF_CUDA_64BIT_ADDRESS EF_CUDA_ACCELERATORS EF_CUDA_SM90 EF_CUDA_VIRTUAL_SM(EF_CUDA_SM90)"
	.elftype	@"ET_EXEC"


//--------------------- .nv.info                  --------------------------
	.section	.nv.info,"",@"SHT_CUDA_INFO"
	.align	4


	//----- nvinfo : EIATTR_REGCOUNT
	.align		4
        /*0000*/ 	.byte	0x04, 0x2f
        /*0002*/ 	.short	(.L_1 - .L_0)
	.align		4
.L_0:
        /*0004*/ 	.word	index@(triton_poi_fused_cat_1)
        /*0008*/ 	.word	0x00000010


	//----- nvinfo : EIATTR_MIN_STACK_SIZE
	.align		4
.L_1:
        /*000c*/ 	.byte	0x04, 0x12
        /*000e*/ 	.short	(.L_3 - .L_2)
	.align		4
.L_2:
        /*0010*/ 	.word	index@(triton_poi_fused_cat_1)
        /*0014*/ 	.word	0x00000000


	//----- nvinfo : EIATTR_FRAME_SIZE
	.align		4
.L_3:
        /*0018*/ 	.byte	0x04, 0x11
        /*001a*/ 	.short	(.L_5 - .L_4)
	.align		4
.L_4:
        /*001c*/ 	.word	index@(triton_poi_fused_cat_1)
        /*0020*/ 	.word	0x00000000


	//----- nvinfo : EIATTR_MIN_STACK_SIZE
	.align		4
.L_5:
        /*0024*/ 	.byte	0x04, 0x12
        /*0026*/ 	.short	(.L_7 - .L_6)
	.align		4
.L_6:
        /*0028*/ 	.word	index@(triton_poi_fused_cat_1)
        /*002c*/ 	.word	0x00000000
.L_7:


//--------------------- .nv.info.triton_poi_fused_cat_1 --------------------------
	.section	.nv.info.triton_poi_fused_cat_1,"",@"SHT_CUDA_INFO"
	.sectionflags	@""
	.align	4


	//----- nvinfo : EIATTR_CUDA_API_VERSION
	.align		4
        /*0000*/ 	.byte	0x04, 0x37
        /*0002*/ 	.short	(.L_9 - .L_8)
.L_8:
        /*0004*/ 	.word	0x0000007c


	//----- nvinfo : EIATTR_KPARAM_INFO
	.align		4
.L_9:
        /*0008*/ 	.byte	0x04, 0x17
        /*000a*/ 	.short	(.L_11 - .L_10)
.L_10:
        /*000c*/ 	.word	0x00000000
        /*0010*/ 	.short	0x0004
        /*0012*/ 	.short	0x0020
        /*0014*/ 	.byte	0x00, 0xf0, 0x11, 0x00


	//----- nvinfo : EIATTR_KPARAM_INFO
	.align		4
.L_11:
        /*0018*/ 	.byte	0x04, 0x17
        /*001a*/ 	.short	(.L_13 - .L_12)
.L_12:
        /*001c*/ 	.word	0x00000000
        /*0020*/ 	.short	0x0003
        /*0022*/ 	.short	0x0018
        /*0024*/ 	.byte	0x00, 0xf4, 0x21, 0x00


	//----- nvinfo : EIATTR_KPARAM_INFO
	.align		4
.L_13:
        /*0028*/ 	.byte	0x04, 0x17
        /*002a*/ 	.short	(.L_15 - .L_14)
.L_14:
        /*002c*/ 	.word	0x00000000
        /*0030*/ 	.short	0x0002
        /*0032*/ 	.short	0x0010
        /*0034*/ 	.byte	0x00, 0xf4, 0x21, 0x00


	//----- nvinfo : EIATTR_KPARAM_INFO
	.align		4
.L_15:
        /*0038*/ 	.byte	0x04, 0x17
        /*003a*/ 	.short	(.L_17 - .L_16)
.L_16:
        /*003c*/ 	.word	0x00000000
        /*0040*/ 	.short	0x0001
        /*0042*/ 	.short	0x0008
        /*0044*/ 	.byte	0x00, 0xf4, 0x21, 0x00


	//----- nvinfo : EIATTR_KPARAM_INFO
	.align		4
.L_17:
        /*0048*/ 	.byte	0x04, 0x17
        /*004a*/ 	.short	(.L_19 - .L_18)
.L_18:
        /*004c*/ 	.word	0x00000000
        /*0050*/ 	.short	0x0000
        /*0052*/ 	.short	0x0000
        /*0054*/ 	.byte	0x00, 0xf4, 0x21, 0x00


	//----- nvinfo : EIATTR_SPARSE_MMA_MASK
	.align		4
.L_19:
        /*0058*/ 	.byte	0x03, 0x50
        /*005a*/ 	.short	0x0000


	//----- nvinfo : EIATTR_MAXREG_COUNT
	.align		4
        /*005c*/ 	.byte	0x03, 0x1b
        /*005e*/ 	.short	0x00ff


	//----- nvinfo : EIATTR_EXIT_INSTR_OFFSETS
	.align		4
        /*0060*/ 	.byte	0x04, 0x1c
        /*0062*/ 	.short	(.L_21 - .L_20)


	//   ....[0]....
.L_20:
        /*0064*/ 	.word	0x000002f0


	//   ....[1]....
        /*0068*/ 	.word	0x00000310


	//----- nvinfo : EIATTR_REQNTID
	.align		4
.L_21:
        /*006c*/ 	.byte	0x04, 0x10
        /*006e*/ 	.short	(.L_23 - .L_22)
.L_22:
        /*0070*/ 	.word	0x00000080
        /*0074*/ 	.word	0x00000001
        /*0078*/ 	.word	0x00000001


	//----- nvinfo : EIATTR_CBANK_PARAM_SIZE
	.align		4
.L_23:
        /*007c*/ 	.byte	0x03, 0x19
        /*007e*/ 	.short	0x0024


	//----- nvinfo : EIATTR_PARAM_CBANK
	.align		4
        /*0080*/ 	.byte	0x04, 0x0a
        /*0082*/ 	.short	(.L_25 - .L_24)
	.align		4
.L_24:
        /*0084*/ 	.word	index@(.nv.constant0.triton_poi_fused_cat_1)
        /*0088*/ 	.short	0x0210
        /*008a*/ 	.short	0x0024


	//----- nvinfo : EIATTR_SW_WAR
	.align		4
.L_25:
        /*008c*/ 	.byte	0x04, 0x36
        /*008e*/ 	.short	(.L_27 - .L_26)
.L_26:
        /*0090*/ 	.word	0x00000008
.L_27:


//--------------------- .nv.callgraph             --------------------------
	.section	.nv.callgraph,"",@"SHT_CUDA_CALLGRAPH"
	.align	4
	.sectionentsize	8
	.align		4
        /*0000*/ 	.word	0x00000000
	.align		4
        /*0004*/ 	.word	0xffffffff
	.align		4
        /*0008*/ 	.word	0x00000000
	.align		4
        /*000c*/ 	.word	0xfffffffe
	.align		4
        /*0010*/ 	.word	0x00000000
	.align		4
        /*0014*/ 	.word	0xfffffffd
	.align		4
        /*0018*/ 	.word	0x00000000
	.align		4
        /*001c*/ 	.word	0xfffffffc


//--------------------- .text.triton_poi_fused_cat_1 --------------------------
	.section	.text.triton_poi_fused_cat_1,"ax",@progbits
	.align	128
        .global         triton_poi_fused_cat_1
        .type           triton_poi_fused_cat_1,@function
        .size           triton_poi_fused_cat_1,(.L_x_1 - triton_poi_fused_cat_1)
        .other          triton_poi_fused_cat_1,@"STO_CUDA_ENTRY STV_DEFAULT"
triton_poi_fused_cat_1:
.text.triton_poi_fused_cat_1:
[----:B------:R-:W0:Y:S02]  /*0000*/  LDC R1, c[0x0][0x28] ;  /* 0x00000a00ff017b82 */ /* 0x000e240000000800 */
[----:B------:R-:W1:Y:S01]  /*0010*/  S2R R0, SR_TID.X ;  /* 0x0000000000007919 */ /* 0x000e620000002100 */
[----:B------:R-:W2:Y:S01]  /*0020*/  LDC.64 R6, c[0x0][0x218] ;  /* 0x00008600ff067b82 */ /* 0x000ea20000000a00 */
[----:B------:R-:W-:Y:S01]  /*0030*/  ULDC.64 UR4, c[0x0][0x208] ;  /* 0x0000820000047ab9 */ /* 0x000fe20000000a00 */
[----:B------:R-:W3:Y:S06]  /*0040*/  S2R R3, SR_CTAID.X ;  /* 0x0000000000037919 */ /* 0x000eec0000002500 */
[----:B------:R-:W4:Y:S01]  /*0050*/  LDC.64 R4, c[0x0][0x220] ;  /* 0x00008800ff047b82 */ /* 0x000f220000000a00 */
[----:B-1----:R-:W-:-:S02]  /*0060*/  LOP3.LUT R0, R0, 0x7f, RZ, 0xc0, !PT ;  /* 0x0000007f00007812 */ /* 0x002fc400078ec0ff */
[----:B---3--:R-:W-:-:S03]  /*0070*/  SHF.R.S32.HI R2, RZ, 0x18, R3 ;  /* 0x00000018ff027819 */ /* 0x008fc60000011403 */
[----:B------:R-:W-:Y:S01]  /*0080*/  IMAD R0, R3, 0x80, R0 ;  /* 0x0000008003007824 */ /* 0x000fe200078e0200 */
[----:B------:R-:W-:-:S04]  /*0090*/  SGXT R3, R2, 0x1 ;  /* 0x000000010203781a */ /* 0x000fc80000000200 */
[----:B------:R-:W-:Y:S02]  /*00a0*/  SHF.R.S32.HI R11, RZ, 0x1f, R0 ;  /* 0x0000001fff0b7819 */ /* 0x000fe40000011400 */
[-C--:B------:R-:W-:Y:S02]  /*00b0*/  LEA.HI R8, R3, R0.reuse, RZ, 0x4 ;  /* 0x0000000003087211 */ /* 0x080fe400078f20ff */
[----:B------:R-:W-:Y:S01]  /*00c0*/  LEA.HI R11, R11, R0, RZ, 0x7 ;  /* 0x000000000b0b7211 */ /* 0x000fe200078f38ff */
[----:B------:R-:W1:Y:S01]  /*00d0*/  LDC.64 R2, c[0x0][0x210] ;  /* 0x00008400ff027b82 */ /* 0x000e620000000a00 */
[----:B------:R-:W-:Y:S02]  /*00e0*/  SHF.R.S32.HI R9, RZ, 0x4, R8 ;  /* 0x00000004ff097819 */ /* 0x000fe40000011408 */
[----:B------:R-:W-:Y:S02]  /*00f0*/  LOP3.LUT R13, R8, 0xfffffff0, RZ, 0xc0, !PT ;  /* 0xfffffff0080d7812 */ /* 0x000fe400078ec0ff */
[----:B------:R-:W-:-:S02]  /*0100*/  LEA.HI R10, R9, R9, RZ, 0x3 ;  /* 0x00000009090a7211 */ /* 0x000fc400078f18ff */
[----:B------:R-:W-:Y:S01]  /*0110*/  SHF.R.S32.HI R8, RZ, 0x7, R11 ;  /* 0x00000007ff087819 */ /* 0x000fe2000001140b */
[----:B------:R-:W-:Y:S01]  /*0120*/  IMAD.IADD R13, R0, 0x1, -R13 ;  /* 0x00000001000d7824 */ /* 0x000fe200078e0a0d */
[----:B------:R-:W-:Y:S02]  /*0130*/  LOP3.LUT R10, R10, 0xfffffff8, RZ, 0xc0, !PT ;  /* 0xfffffff80a0a7812 */ /* 0x000fe400078ec0ff */
[----:B------:R-:W-:Y:S01]  /*0140*/  ISETP.GE.AND P0, PT, R0, 0x200, PT ;  /* 0x000002000000780c */ /* 0x000fe20003f06270 */
[----:B------:R-:W-:Y:S01]  /*0150*/  IMAD R13, R8, 0x40, R13 ;  /* 0x00000040080d7824 */ /* 0x000fe200078e020d */
[----:B------:R-:W-:Y:S01]  /*0160*/  LOP3.LUT R11, R11, 0xffffff80, RZ, 0xc0, !PT ;  /* 0xffffff800b0b7812 */ /* 0x000fe200078ec0ff */
[----:B------:R-:W-:-:S04]  /*0170*/  IMAD.IADD R10, R9, 0x1, -R10 ;  /* 0x00000001090a7824 */ /* 0x000fc800078e0a0a */
[C---:B------:R-:W-:Y:S01]  /*0180*/  VIADD R9, R10.reuse, 0xfffffffc ;  /* 0xfffffffc0a097836 */ /* 0x040fe20000000000 */
[----:B------:R-:W-:Y:S01]  /*0190*/  ISETP.GT.AND P3, PT, R10, 0x3, !P0 ;  /* 0x000000030a00780c */ /* 0x000fe20004764270 */
[----:B------:R-:W-:Y:S01]  /*01a0*/  IMAD.IADD R11, R0, 0x1, -R11 ;  /* 0x00000001000b7824 */ /* 0x000fe200078e0a0b */
[----:B------:R-:W-:Y:S01]  /*01b0*/  ISETP.GE.AND P1, PT, R10, 0x4, PT ;  /* 0x000000040a00780c */ /* 0x000fe20003f26270 */
[C---:B------:R-:W-:Y:S02]  /*01c0*/  IMAD R13, R9.reuse, 0x10, R13 ;  /* 0x00000010090d7824 */ /* 0x040fe400078e020d */
[----:B----4-:R-:W-:Y:S01]  /*01d0*/  IMAD.WIDE R4, R9, 0x4, R4 ;  /* 0x0000000409047825 */ /* 0x010fe200078e0204 */
[----:B------:R-:W-:-:S03]  /*01e0*/  ISETP.LT.AND P2, PT, R0, 0x200, !P1 ;  /* 0x000002000000780c */ /* 0x000fc60004f41270 */
[----:B--2---:R-:W-:Y:S01]  /*01f0*/  IMAD.WIDE R6, R13, 0x4, R6 ;  /* 0x000000040d067825 */ /* 0x004fe200078e0206 */
[----:B------:R-:W-:-:S03]  /*0200*/  CS2R R12, SRZ ;  /* 0x00000000000c7805 */ /* 0x000fc6000001ff00 */
[----:B------:R-:W-:Y:S02]  /*0210*/  IMAD R11, R8, 0x40, R11 ;  /* 0x00000040080b7824 */ /* 0x000fe400078e020b */
[----:B------:R-:W-:Y:S01]  /*0220*/  IMAD.MOV.U32 R10, RZ, RZ, RZ ;  /* 0x000000ffff0a7224 */ /* 0x000fe200078e00ff */
[----:B------:R-:W2:Y:S01]  /*0230*/  @P3 LDG.E.EL R13, desc[UR4][R4.64] ;  /* 0x00000004040d3981 */ /* 0x000ea2000c2e1900 */
[----:B-1----:R-:W-:Y:S01]  /*0240*/  IMAD.WIDE R2, R11, 0x4, R2 ;  /* 0x000000040b027825 */ /* 0x002fe200078e0202 */
[----:B------:R-:W1:Y:S02]  /*0250*/  LDC.64 R8, c[0x0][0x228] ;  /* 0x00008a00ff087b82 */ /* 0x000e640000000a00 */
[----:B------:R-:W3:Y:S04]  /*0260*/  @P3 LDG.E R12, desc[UR4][R6.64] ;  /* 0x00000004060c3981 */ /* 0x000ee8000c1e1900 */
[----:B------:R-:W4:Y:S01]  /*0270*/  @P2 LDG.E R10, desc[UR4][R2.64] ;  /* 0x00000004020a2981 */ /* 0x000f22000c1e1900 */
[----:B-1----:R-:W-:Y:S01]  /*0280*/  IMAD.WIDE R8, R0, 0x4, R8 ;  /* 0x0000000400087825 */ /* 0x002fe200078e0208 */
[----:B--2---:R-:W-:-:S02]  /*0290*/  SEL R13, R13, RZ, P3 ;  /* 0x000000ff0d0d7207 */ /* 0x004fc40001800000 */
[----:B---3--:R-:W-:-:S04]  /*02a0*/  SEL R12, R12, RZ, P3 ;  /* 0x000000ff0c0c7207 */ /* 0x008fc80001800000 */
[C---:B------:R-:W-:Y:S01]  /*02b0*/  FSETP.GEU.AND P3, PT, R12.reuse, -R13, PT ;  /* 0x8000000d0c00720b */ /* 0x040fe20003f6e000 */
[----:B------:R-:W-:Y:S01]  /*02c0*/  FADD R13, R12, R13 ;  /* 0x0000000d0c0d7221 */ /* 0x000fe20000000000 */
[----:B----4-:R-:W-:-:S04]  /*02d0*/  SEL R11, R10, RZ, P2 ;  /* 0x000000ff0a0b7207 */ /* 0x010fc80001000000 */
[----:B------:R-:W-:Y:S01]  /*02e0*/  @P1 FSEL R11, R13, RZ, P3 ;  /* 0x000000ff0d0b1208 */ /* 0x000fe20001800000 */
[----:B------:R-:W-:Y:S06]  /*02f0*/  @P0 EXIT ;  /* 0x000000000000094d */ /* 0x000fec0003800000 */
[----:B------:R-:W-:Y:S01]  /*0300*/  STG.E desc[UR4][R8.64], R11 ;  /* 0x0000000b08007986 */ /* 0x000fe2000c101904 */
[----:B------:R-:W-:Y:S05]  /*0310*/  EXIT ;  /* 0x000000000000794d */ /* 0x000fea0003800000 */
.L_x_0:
[----:B------:R-:W-:-:S00]  /*0320*/  BRA `(.L_x_0) ;  /* 0xfffffffc00fc7947 */ /* 0x000fc0000383ffff */
[----:B------:R-:W-:-:S00]  /*0330*/  NOP ;  /* 0x0000000000007918 */ /* 0x000fc00000000000 */
        /* <DEDUP_REMOVED lines=12> */
.L_x_1:


//--------------------- .nv.constant0.triton_poi_fused_cat_1 --------------------------
	.section	.nv.constant0.triton_poi_fused_cat_1,"a",@progbits
	.sectionflags	@""
	.align	4
.nv.constant0.triton_poi_fused_cat_1:
	.zero		564
